//
// Generated by NVIDIA NVVM Compiler
//
// Compiler Build ID: CL-36424714
// Cuda compilation tools, release 13.0, V13.0.88
// Based on NVVM 20.0.0
//

.version 9.0
.target sm_100
.address_size 64

	// .globl	_Z4testfPfS_
.global .align 4 .b8 __cudart_i2opi_f[24] = {65, 144, 67, 60, 153, 149, 98, 219, 192, 221, 52, 245, 209, 87, 39, 252, 41, 21, 68, 78, 110, 131, 249, 162};

.visible .entry _Z4testfPfS_(
	.param .f32 _Z4testfPfS__param_0,
	.param .u64 .ptr .align 1 _Z4testfPfS__param_1,
	.param .u64 .ptr .align 1 _Z4testfPfS__param_2
)
{
	.local .align 4 .b8 	__local_depot0[28];
	.reg .b64 	%SP;
	.reg .b64 	%SPL;
	.reg .pred 	%p<10>;
	.reg .b32 	%r<42>;
	.reg .b32 	%f<30>;
	.reg .b64 	%rd<25>;
	.reg .b64 	%fd<3>;

	mov.u64 	%SPL, __local_depot0;
	ld.param.f32 	%f6, [_Z4testfPfS__param_0];
	ld.param.u64 	%rd9, [_Z4testfPfS__param_1];
	ld.param.u64 	%rd10, [_Z4testfPfS__param_2];
	add.u64 	%rd1, %SPL, 0;
	mul.f32 	%f7, %f6, 0f3F22F983;
	cvt.rni.s32.f32 	%r41, %f7;
	cvt.rn.f32.s32 	%f8, %r41;
	fma.rn.f32 	%f9, %f8, 0fBFC90FDA, %f6;
	fma.rn.f32 	%f10, %f8, 0fB3A22168, %f9;
	fma.rn.f32 	%f29, %f8, 0fA7C234C5, %f10;
	abs.f32 	%f2, %f6;
	setp.ltu.f32 	%p1, %f2, 0f47CE4780;
	@%p1 bra 	$L__BB0_8;
	setp.neu.f32 	%p2, %f2, 0f7F800000;
	@%p2 bra 	$L__BB0_3;
	mov.f32 	%f13, 0f00000000;
	mul.rn.f32 	%f29, %f6, %f13;
	mov.b32 	%r41, 0;
	bra.uni 	$L__BB0_8;
$L__BB0_3:
	mov.b32 	%r2, %f6;
	shl.b32 	%r16, %r2, 8;
	or.b32  	%r3, %r16, -2147483648;
	mov.b64 	%rd24, 0;
	mov.b32 	%r38, 0;
	mov.u64 	%rd22, __cudart_i2opi_f;
	mov.u64 	%rd23, %rd1;
$L__BB0_4:
	.pragma "nounroll";
	ld.global.nc.u32 	%r17, [%rd22];
	mad.wide.u32 	%rd14, %r17, %r3, %rd24;
	shr.u64 	%rd24, %rd14, 32;
	st.local.u32 	[%rd23], %rd14;
	add.s32 	%r38, %r38, 1;
	add.s64 	%rd23, %rd23, 4;
	add.s64 	%rd22, %rd22, 4;
	setp.ne.s32 	%p3, %r38, 6;
	@%p3 bra 	$L__BB0_4;
	shr.u32 	%r18, %r2, 23;
	st.local.u32 	[%rd1+24], %rd24;
	and.b32  	%r6, %r18, 31;
	and.b32  	%r19, %r18, 224;
	add.s32 	%r20, %r19, -128;
	shr.u32 	%r21, %r20, 5;
	mul.wide.u32 	%rd15, %r21, 4;
	sub.s64 	%rd8, %rd1, %rd15;
	ld.local.u32 	%r39, [%rd8+24];
	ld.local.u32 	%r40, [%rd8+20];
	setp.eq.s32 	%p4, %r6, 0;
	@%p4 bra 	$L__BB0_7;
	shf.l.wrap.b32 	%r39, %r40, %r39, %r6;
	ld.local.u32 	%r22, [%rd8+16];
	shf.l.wrap.b32 	%r40, %r22, %r40, %r6;
$L__BB0_7:
	shr.u32 	%r23, %r39, 30;
	shf.l.wrap.b32 	%r24, %r40, %r39, 2;
	shl.b32 	%r25, %r40, 2;
	shr.u32 	%r26, %r24, 31;
	add.s32 	%r27, %r26, %r23;
	neg.s32 	%r28, %r27;
	setp.lt.s32 	%p5, %r2, 0;
	selp.b32 	%r41, %r28, %r27, %p5;
	xor.b32  	%r29, %r24, %r2;
	shr.s32 	%r30, %r24, 31;
	xor.b32  	%r31, %r30, %r24;
	xor.b32  	%r32, %r30, %r25;
	cvt.u64.u32 	%rd16, %r31;
	shl.b64 	%rd17, %rd16, 32;
	cvt.u64.u32 	%rd18, %r32;
	or.b64  	%rd19, %rd17, %rd18;
	cvt.rn.f64.s64 	%fd1, %rd19;
	mul.f64 	%fd2, %fd1, 0d3BF921FB54442D19;
	cvt.rn.f32.f64 	%f11, %fd2;
	neg.f32 	%f12, %f11;
	setp.lt.s32 	%p6, %r29, 0;
	selp.f32 	%f29, %f12, %f11, %p6;
$L__BB0_8:
	cvta.to.global.u64 	%rd20, %rd9;
	cvta.to.global.u64 	%rd21, %rd10;
	mul.f32 	%f14, %f29, %f29;
	fma.rn.f32 	%f15, %f14, 0f37CBAC00, 0fBAB607ED;
	fma.rn.f32 	%f16, %f15, %f14, 0f3D2AAABB;
	fma.rn.f32 	%f17, %f16, %f14, 0fBEFFFFFF;
	fma.rn.f32 	%f18, %f17, %f14, 0f3F800000;
	fma.rn.f32 	%f19, %f14, %f29, 0f00000000;
	fma.rn.f32 	%f20, %f14, 0fB94D4153, 0f3C0885E4;
	fma.rn.f32 	%f21, %f20, %f14, 0fBE2AAAA8;
	fma.rn.f32 	%f22, %f21, %f19, %f29;
	and.b32  	%r34, %r41, 1;
	setp.eq.b32 	%p7, %r34, 1;
	selp.f32 	%f23, %f18, %f22, %p7;
	selp.f32 	%f24, %f22, %f18, %p7;
	and.b32  	%r35, %r41, 2;
	setp.eq.s32 	%p8, %r35, 0;
	neg.f32 	%f25, %f23;
	selp.f32 	%f26, %f23, %f25, %p8;
	add.s32 	%r36, %r41, 1;
	and.b32  	%r37, %r36, 2;
	setp.eq.s32 	%p9, %r37, 0;
	neg.f32 	%f27, %f24;
	selp.f32 	%f28, %f24, %f27, %p9;
	st.global.f32 	[%rd20], %f26;
	st.global.f32 	[%rd21], %f28;
	ret;

}


// ===== COMPILED SASS (sm_100) =====

	.target	sm_100

	.elftype	@"ET_EXEC"


//--------------------- .note.nv.tkinfo           --------------------------
	.section	.note.nv.tkinfo,"",@"SHT_NOTE"
	.sectionflags	@"SHF_NOTE_NV_TKINFO"
	.tkinfo
        /*0018*/ 	.word	0x00000002
        /*0030*/ 	.string	""
        /*0030*/ 	.string	"ptxas"
        /*0030*/ 	.string	"Cuda compilation tools, release 13.0, V13.0.88"
        /*0030*/ 	.string	"Build cuda_13.0.r13.0/compiler.36424714_0"
        /*0030*/ 	.string	"-arch sm_100 -m 64 "



//--------------------- .note.nv.cuinfo           --------------------------
	.section	.note.nv.cuinfo,"",@"SHT_NOTE"
	.sectionflags	@"SHF_NOTE_NV_CUINFO"
        /*0018*/ 	.short	0x0002
        /*001a*/ 	.short	0x0064
        /*001c*/ 	.short	0x0082
	.zero		2


//--------------------- .nv.info                  --------------------------
	.section	.nv.info,"",@"SHT_CUDA_INFO"
	.align	4


	//----- nvinfo : EIATTR_REGCOUNT
	.align		4
        /*0000*/ 	.byte	0x04, 0x2f
        /*0002*/ 	.short	(.L_2 - .L_1)
	.align		4
.L_1:
        /*0004*/ 	.word	index@(_Z4testfPfS_)
        /*0008*/ 	.word	0x00000013


	//----- nvinfo : EIATTR_FRAME_SIZE
	.align		4
.L_2:
        /*000c*/ 	.byte	0x04, 0x11
        /*000e*/ 	.short	(.L_4 - .L_3)
	.align		4
.L_3:
        /*0010*/ 	.word	index@(_Z4testfPfS_)
        /*0014*/ 	.word	0x00000000


	//----- nvinfo : EIATTR_MIN_STACK_SIZE
	.align		4
.L_4:
        /*0018*/ 	.byte	0x04, 0x12
        /*001a*/ 	.short	(.L_6 - .L_5)
	.align		4
.L_5:
        /*001c*/ 	.word	index@(_Z4testfPfS_)
        /*0020*/ 	.word	0x00000000
.L_6:


//--------------------- .nv.compat                --------------------------
	.section	.nv.compat,"",@"SHT_CUDA_COMPAT_INFO"
	.align	4
        /*0000*/ 	.byte	0x02, 0x09, 0x00, 0x00, 0x02, 0x02, 0x01, 0x00, 0x02, 0x05, 0x05, 0x00, 0x03, 0x07, 0x01, 0x01
        /*0010*/ 	.byte	0x02, 0x03, 0x00, 0x00, 0x02, 0x06, 0x01, 0x00, 0x04, 0x0b, 0x08, 0x00, 0x01, 0x00, 0x00, 0x00
        /*0020*/ 	.byte	0x00, 0x00, 0x00, 0x00


//--------------------- .nv.info._Z4testfPfS_     --------------------------
	.section	.nv.info._Z4testfPfS_,"",@"SHT_CUDA_INFO"
	.sectionflags	@""
	.align	4


	//----- nvinfo : EIATTR_CUDA_API_VERSION
	.align		4
        /*0000*/ 	.byte	0x04, 0x37
        /*0002*/ 	.short	(.L_8 - .L_7)
.L_7:
        /*0004*/ 	.word	0x00000082


	//----- nvinfo : EIATTR_KPARAM_INFO
	.align		4
.L_8:
        /*0008*/ 	.byte	0x04, 0x17
        /*000a*/ 	.short	(.L_10 - .L_9)
.L_9:
        /*000c*/ 	.word	0x00000000
        /*0010*/ 	.short	0x0002
        /*0012*/ 	.short	0x0010
        /*0014*/ 	.byte	0x00, 0xf5, 0x21, 0x00


	//----- nvinfo : EIATTR_KPARAM_INFO
	.align		4
.L_10:
        /*0018*/ 	.byte	0x04, 0x17
        /*001a*/ 	.short	(.L_12 - .L_11)
.L_11:
        /*001c*/ 	.word	0x00000000
        /*0020*/ 	.short	0x0001
        /*0022*/ 	.short	0x0008
        /*0024*/ 	.byte	0x00, 0xf5, 0x21, 0x00


	//----- nvinfo : EIATTR_KPARAM_INFO
	.align		4
.L_12:
        /*0028*/ 	.byte	0x04, 0x17
        /*002a*/ 	.short	(.L_14 - .L_13)
.L_13:
        /*002c*/ 	.word	0x00000000
        /*0030*/ 	.short	0x0000
        /*0032*/ 	.short	0x0000
        /*0034*/ 	.byte	0x00, 0xf0, 0x11, 0x00


	//----- nvinfo : EIATTR_SPARSE_MMA_MASK
	.align		4
.L_14:
        /*0038*/ 	.byte	0x03, 0x50
        /*003a*/ 	.short	0x0000


	//----- nvinfo : EIATTR_MAXREG_COUNT
	.align		4
        /*003c*/ 	.byte	0x03, 0x1b
        /*003e*/ 	.short	0x00ff


	//----- nvinfo : EIATTR_MERCURY_ISA_VERSION
	.align		4
        /*0040*/ 	.byte	0x03, 0x5f
        /*0042*/ 	.short	0x0101


	//----- nvinfo : EIATTR_VRC_CTA_INIT_COUNT
	.align		4
        /*0044*/ 	.byte	0x02, 0x4a
	.zero		1
	.zero		1


	//----- nvinfo : EIATTR_EXIT_INSTR_OFFSETS
	.align		4
        /*0048*/ 	.byte	0x04, 0x1c
        /*004a*/ 	.short	(.L_16 - .L_15)


	//   ....[0]....
.L_15:
        /*004c*/ 	.word	0x00000800


	//----- nvinfo : EIATTR_CBANK_PARAM_SIZE
	.align		4
.L_16:
        /*0050*/ 	.byte	0x03, 0x19
        /*0052*/ 	.short	0x0018


	//----- nvinfo : EIATTR_PARAM_CBANK
	.align		4
        /*0054*/ 	.byte	0x04, 0x0a
        /*0056*/ 	.short	(.L_18 - .L_17)
	.align		4
.L_17:
        /*0058*/ 	.word	index@(.nv.constant0._Z4testfPfS_)
        /*005c*/ 	.short	0x0380
        /*005e*/ 	.short	0x0018


	//----- nvinfo : EIATTR_SW_WAR
	.align		4
.L_18:
        /*0060*/ 	.byte	0x04, 0x36
        /*0062*/ 	.short	(.L_20 - .L_19)
.L_19:
        /*0064*/ 	.word	0x00000008
.L_20:


//--------------------- .nv.callgraph             --------------------------
	.section	.nv.callgraph,"",@"SHT_CUDA_CALLGRAPH"
	.align	4
	.sectionentsize	8
	.align		4
        /*0000*/ 	.word	0x00000000
	.align		4
        /*0004*/ 	.word	0xffffffff
	.align		4
        /*0008*/ 	.word	0x00000000
	.align		4
        /*000c*/ 	.word	0xfffffffe
	.align		4
        /*0010*/ 	.word	0x00000000
	.align		4
        /*0014*/ 	.word	0xfffffffd
	.align		4
        /*0018*/ 	.word	0x00000000
	.align		4
        /*001c*/ 	.word	0xfffffffc


//--------------------- .nv.constant4             --------------------------
	.section	.nv.constant4,"a",@progbits
	.align	8
	.align		8
.nv.constant4:
        /*0000*/ 	.dword	__cudart_i2opi_f


//--------------------- .text._Z4testfPfS_        --------------------------
	.section	.text._Z4testfPfS_,"ax",@progbits
	.align	128
        .global         _Z4testfPfS_
        .type           _Z4testfPfS_,@function
        .size           _Z4testfPfS_,(.L_x_4 - _Z4testfPfS_)
        .other          _Z4testfPfS_,@"STO_CUDA_ENTRY STV_DEFAULT"
_Z4testfPfS_:
.text._Z4testfPfS_:
[----:B------:R-:W-:Y:S08]  /*0000*/  LDC R1, c[0x0][0x37c] ;  /* 0x0000df00ff017b82 */ /* 0x000ff00000000800 */
[----:B------:R-:W0:Y:S01]  /*0010*/  LDC R2, c[0x0][0x380] ;  /* 0x0000e000ff027b82 */ /* 0x000e220000000800 */
[----:B------:R-:W1:Y:S01]  /*0020*/  LDCU.64 UR6, c[0x0][0x358] ;  /* 0x00006b00ff0677ac */ /* 0x000e620008000a00 */
[C---:B0-----:R-:W-:Y:S01]  /*0030*/  FMUL R3, R2.reuse, 0.63661974668502807617 ;  /* 0x3f22f98302037820 */ /* 0x041fe20000400000 */
[----:B------:R-:W-:-:S03]  /*0040*/  FSETP.GE.AND P0, PT, |R2|, 105615, PT ;  /* 0x47ce47800200780b */ /* 0x000fc60003f06200 */
[----:B------:R-:W0:Y:S02]  /*0050*/  F2I.NTZ R8, R3 ;  /* 0x0000000300087305 */ /* 0x000e240000203100 */
[----:B0-----:R-:W-:-:S05]  /*0060*/  I2FP.F32.S32 R5, R8 ;  /* 0x0000000800057245 */ /* 0x001fca0000201400 */
[----:B------:R-:W-:-:S04]  /*0070*/  FFMA R0, R5, -1.5707962512969970703, R2 ;  /* 0xbfc90fda05007823 */ /* 0x000fc80000000002 */
[----:B------:R-:W-:-:S04]  /*0080*/  FFMA R0, R5, -7.5497894158615963534e-08, R0 ;  /* 0xb3a2216805007823 */ /* 0x000fc80000000000 */
[----:B------:R-:W-:Y:S01]  /*0090*/  FFMA R0, R5, -5.3903029534742383927e-15, R0 ;  /* 0xa7c234c505007823 */ /* 0x000fe20000000000 */
[----:B-1----:R-:W-:Y:S06]  /*00a0*/  @!P0 BRA `(.L_x_0) ;  /* 0x0000000400748947 */ /* 0x002fec0003800000 */
[----:B------:R-:W-:-:S13]  /*00b0*/  FSETP.NEU.AND P0, PT, |R2|, +INF , PT ;  /* 0x7f8000000200780b */ /* 0x000fda0003f0d200 */
[----:B------:R-:W-:Y:S01]  /*00c0*/  @!P0 FMUL R0, RZ, R2 ;  /* 0x00000002ff008220 */ /* 0x000fe20000400000 */
[----:B------:R-:W-:Y:S01]  /*00d0*/  @!P0 IMAD.MOV.U32 R8, RZ, RZ, RZ ;  /* 0x000000ffff088224 */ /* 0x000fe200078e00ff */
[----:B------:R-:W-:Y:S06]  /*00e0*/  @!P0 BRA `(.L_x_0) ;  /* 0x0000000400648947 */ /* 0x000fec0003800000 */
[----:B------:R-:W-:Y:S01]  /*00f0*/  IMAD.SHL.U32 R0, R2, 0x100, RZ ;  /* 0x0000010002007824 */ /* 0x000fe200078e00ff */
[----:B------:R-:W0:Y:S01]  /*0100*/  LDCU.64 UR8, c[0x4][URZ] ;  /* 0x01000000ff0877ac */ /* 0x000e220008000a00 */
[----:B------:R-:W-:Y:S02]  /*0110*/  IMAD.MOV.U32 R9, RZ, RZ, RZ ;  /* 0x000000ffff097224 */ /* 0x000fe400078e00ff */
[----:B------:R-:W-:Y:S01]  /*0120*/  IMAD.MOV.U32 R11, RZ, RZ, RZ ;  /* 0x000000ffff0b7224 */ /* 0x000fe200078e00ff */
[----:B------:R-:W-:Y:S01]  /*0130*/  LOP3.LUT R0, R0, 0x80000000, RZ, 0xfc, !PT ;  /* 0x8000000000007812 */ /* 0x000fe200078efcff */
[----:B------:R-:W-:Y:S01]  /*0140*/  IMAD.MOV.U32 R16, RZ, RZ, RZ ;  /* 0x000000ffff107224 */ /* 0x000fe200078e00ff */
[----:B------:R-:W-:-:S06]  /*0150*/  UMOV UR4, URZ ;  /* 0x000000ff00047c82 */ /* 0x000fcc0008000000 */
.L_x_1:
[----:B0-----:R-:W-:Y:S01]  /*0160*/  MOV R6, UR8 ;  /* 0x0000000800067c02 */ /* 0x001fe20008000f00 */
[----:B------:R-:W-:-:S05]  /*0170*/  IMAD.U32 R7, RZ, RZ, UR9 ;  /* 0x00000009ff077e24 */ /* 0x000fca000f8e00ff */
[----:B------:R-:W2:Y:S01]  /*0180*/  LDG.E.CONSTANT R5, desc[UR6][R6.64] ;  /* 0x0000000606057981 */ /* 0x000ea2000c1e9900 */
[----:B------:R-:W-:Y:S01]  /*0190*/  UIADD3 UR4, UPT, UPT, UR4, 0x1, URZ ;  /* 0x0000000104047890 */ /* 0x000fe2000fffe0ff */
[C---:B------:R-:W-:Y:S01]  /*01a0*/  ISETP.EQ.AND P0, PT, R16.reuse, RZ, PT ;  /* 0x000000ff1000720c */ /* 0x040fe20003f02270 */
[----:B------:R-:W-:Y:S01]  /*01b0*/  UIADD3 UR8, UP1, UPT, UR8, 0x4, URZ ;  /* 0x0000000408087890 */ /* 0x000fe2000ff3e0ff */
[C---:B------:R-:W-:Y:S01]  /*01c0*/  ISETP.EQ.AND P1, PT, R16.reuse, 0x4, PT ;  /* 0x000000041000780c */ /* 0x040fe20003f22270 */
[----:B------:R-:W-:Y:S01]  /*01d0*/  UISETP.NE.AND UP0, UPT, UR4, 0x6, UPT ;  /* 0x000000060400788c */ /* 0x000fe2000bf05270 */
[C---:B------:R-:W-:Y:S01]  /*01e0*/  ISETP.EQ.AND P2, PT, R16.reuse, 0x8, PT ;  /* 0x000000081000780c */ /* 0x040fe20003f42270 */
[----:B------:R-:W-:Y:S01]  /*01f0*/  UIADD3.X UR9, UPT, UPT, URZ, UR9, URZ, UP1, !UPT ;  /* 0x00000009ff097290 */ /* 0x000fe20008ffe4ff */
[C---:B------:R-:W-:Y:S02]  /*0200*/  ISETP.EQ.AND P3, PT, R16.reuse, 0xc, PT ;  /* 0x0000000c1000780c */ /* 0x040fe40003f62270 */
[----:B------:R-:W-:-:S02]  /*0210*/  ISETP.EQ.AND P4, PT, R16, 0x10, PT ;  /* 0x000000101000780c */ /* 0x000fc40003f82270 */
[C---:B------:R-:W-:Y:S01]  /*0220*/  ISETP.EQ.AND P5, PT, R16.reuse, 0x14, PT ;  /* 0x000000141000780c */ /* 0x040fe20003fa2270 */
[----:B------:R-:W-:Y:S02]  /*0230*/  VIADD R16, R16, 0x4 ;  /* 0x0000000410107836 */ /* 0x000fe40000000000 */
[----:B--2---:R-:W-:-:S03]  /*0240*/  IMAD.WIDE.U32 R4, R5, R0, RZ ;  /* 0x0000000005047225 */ /* 0x004fc600078e00ff */
[----:B------:R-:W-:-:S04]  /*0250*/  IADD3 R3, P6, PT, R4, R9, RZ ;  /* 0x0000000904037210 */ /* 0x000fc80007fde0ff */
[----:B------:R-:W-:Y:S01]  /*0260*/  @P2 MOV R12, R3 ;  /* 0x00000003000c2202 */ /* 0x000fe20000000f00 */
[----:B------:R-:W-:Y:S02]  /*0270*/  IMAD.X R9, R5, 0x1, R11, P6 ;  /* 0x0000000105097824 */ /* 0x000fe400030e060b */
[--C-:B------:R-:W-:Y:S02]  /*0280*/  @P0 IMAD.MOV.U32 R8, RZ, RZ, R3.reuse ;  /* 0x000000ffff080224 */ /* 0x100fe400078e0003 */
[--C-:B------:R-:W-:Y:S02]  /*0290*/  @P1 IMAD.MOV.U32 R10, RZ, RZ, R3.reuse ;  /* 0x000000ffff0a1224 */ /* 0x100fe400078e0003 */
[--C-:B------:R-:W-:Y:S02]  /*02a0*/  @P3 IMAD.MOV.U32 R13, RZ, RZ, R3.reuse ;  /* 0x000000ffff0d3224 */ /* 0x100fe400078e0003 */
[--C-:B------:R-:W-:Y:S02]  /*02b0*/  @P4 IMAD.MOV.U32 R14, RZ, RZ, R3.reuse ;  /* 0x000000ffff0e4224 */ /* 0x100fe400078e0003 */
[----:B------:R-:W-:Y:S01]  /*02c0*/  @P5 IMAD.MOV.U32 R15, RZ, RZ, R3 ;  /* 0x000000ffff0f5224 */ /* 0x000fe200078e0003 */
[----:B------:R-:W-:Y:S06]  /*02d0*/  BRA.U UP0, `(.L_x_1) ;  /* 0xfffffffd00a07547 */ /* 0x000fec000b83ffff */
[----:B------:R-:W-:-:S04]  /*02e0*/  SHF.R.U32.HI R0, RZ, 0x17, R2 ;  /* 0x00000017ff007819 */ /* 0x000fc80000011602 */
[C---:B------:R-:W-:Y:S02]  /*02f0*/  LOP3.LUT R3, R0.reuse, 0xe0, RZ, 0xc0, !PT ;  /* 0x000000e000037812 */ /* 0x040fe400078ec0ff */
[----:B------:R-:W-:Y:S02]  /*0300*/  LOP3.LUT P6, RZ, R0, 0x1f, RZ, 0xc0, !PT ;  /* 0x0000001f00ff7812 */ /* 0x000fe400078cc0ff */
[----:B------:R-:W-:-:S04]  /*0310*/  IADD3 R3, PT, PT, R3, -0x80, RZ ;  /* 0xffffff8003037810 */ /* 0x000fc80007ffe0ff */
[----:B------:R-:W-:-:S05]  /*0320*/  SHF.R.U32.HI R3, RZ, 0x5, R3 ;  /* 0x00000005ff037819 */ /* 0x000fca0000011603 */
[----:B------:R-:W-:-:S05]  /*0330*/  IMAD.U32 R6, R3, -0x4, RZ ;  /* 0xfffffffc03067824 */ /* 0x000fca00078e00ff */
[C---:B------:R-:W-:Y:S02]  /*0340*/  ISETP.EQ.AND P3, PT, R6.reuse, -0x18, PT ;  /* 0xffffffe80600780c */ /* 0x040fe40003f62270 */
[C---:B------:R-:W-:Y:S02]  /*0350*/  ISETP.EQ.AND P4, PT, R6.reuse, -0x14, PT ;  /* 0xffffffec0600780c */ /* 0x040fe40003f82270 */
[C---:B------:R-:W-:Y:S02]  /*0360*/  ISETP.EQ.AND P2, PT, R6.reuse, -0x10, PT ;  /* 0xfffffff00600780c */ /* 0x040fe40003f42270 */
[C---:B------:R-:W-:Y:S02]  /*0370*/  ISETP.EQ.AND P1, PT, R6.reuse, -0xc, PT ;  /* 0xfffffff40600780c */ /* 0x040fe40003f22270 */
[C---:B------:R-:W-:Y:S02]  /*0380*/  ISETP.EQ.AND P0, PT, R6.reuse, -0x8, PT ;  /* 0xfffffff80600780c */ /* 0x040fe40003f02270 */
[----:B------:R-:W-:-:S03]  /*0390*/  ISETP.EQ.AND P5, PT, R6, RZ, PT ;  /* 0x000000ff0600720c */ /* 0x000fc60003fa2270 */
[--C-:B------:R-:W-:Y:S01]  /*03a0*/  @P3 IMAD.MOV.U32 R3, RZ, RZ, R8.reuse ;  /* 0x000000ffff033224 */ /* 0x100fe200078e0008 */
[C---:B------:R-:W-:Y:S01]  /*03b0*/  ISETP.EQ.AND P3, PT, R6.reuse, -0x4, PT ;  /* 0xfffffffc0600780c */ /* 0x040fe20003f62270 */
[----:B------:R-:W-:Y:S02]  /*03c0*/  @P4 IMAD.MOV.U32 R4, RZ, RZ, R8 ;  /* 0x000000ffff044224 */ /* 0x000fe400078e0008 */
[----:B------:R-:W-:Y:S01]  /*03d0*/  @P4 IMAD.MOV.U32 R3, RZ, RZ, R10 ;  /* 0x000000ffff034224 */ /* 0x000fe200078e000a */
[----:B------:R-:W-:Y:S01]  /*03e0*/  ISETP.EQ.AND P4, PT, R6, 0x4, PT ;  /* 0x000000040600780c */ /* 0x000fe20003f82270 */
[--C-:B------:R-:W-:Y:S01]  /*03f0*/  @P2 IMAD.MOV.U32 R3, RZ, RZ, R12.reuse ;  /* 0x000000ffff032224 */ /* 0x100fe200078e000c */
[----:B------:R-:W-:Y:S01]  /*0400*/  @P2 MOV R4, R10 ;  /* 0x0000000a00042202 */ /* 0x000fe20000000f00 */
[----:B------:R-:W-:Y:S02]  /*0410*/  @P1 IMAD.MOV.U32 R4, RZ, RZ, R12 ;  /* 0x000000ffff041224 */ /* 0x000fe400078e000c */
[--C-:B------:R-:W-:Y:S01]  /*0420*/  @P1 IMAD.MOV.U32 R3, RZ, RZ, R13.reuse ;  /* 0x000000ffff031224 */ /* 0x100fe200078e000d */
[----:B------:R-:W-:Y:S01]  /*0430*/  @P0 MOV R3, R14 ;  /* 0x0000000e00030202 */ /* 0x000fe20000000f00 */
[----:B------:R-:W-:-:S02]  /*0440*/  @P0 IMAD.MOV.U32 R4, RZ, RZ, R13 ;  /* 0x000000ffff040224 */ /* 0x000fc400078e000d */
[----:B------:R-:W-:Y:S02]  /*0450*/  @P3 IMAD.MOV.U32 R4, RZ, RZ, R14 ;  /* 0x000000ffff043224 */ /* 0x000fe400078e000e */
[--C-:B------:R-:W-:Y:S02]  /*0460*/  @P3 IMAD.MOV.U32 R3, RZ, RZ, R15.reuse ;  /* 0x000000ffff033224 */ /* 0x100fe400078e000f */
[----:B------:R-:W-:Y:S01]  /*0470*/  @P5 IMAD.MOV.U32 R4, RZ, RZ, R15 ;  /* 0x000000ffff045224 */ /* 0x000fe200078e000f */
[----:B------:R-:W-:Y:S01]  /*0480*/  @P4 MOV R4, R9 ;  /* 0x0000000900044202 */ /* 0x000fe20000000f00 */
[----:B------:R-:W-:Y:S01]  /*0490*/  @P5 IMAD.MOV.U32 R3, RZ, RZ, R9 ;  /* 0x000000ffff035224 */ /* 0x000fe200078e0009 */
[----:B------:R-:W-:Y:S06]  /*04a0*/  @!P6 BRA `(.L_x_2) ;  /* 0x00000000002ce947 */ /* 0x000fec0003800000 */
[----:B------:R-:W-:Y:S01]  /*04b0*/  @P2 IMAD.MOV.U32 R5, RZ, RZ, R8 ;  /* 0x000000ffff052224 */ /* 0x000fe200078e0008 */
[----:B------:R-:W-:Y:S01]  /*04c0*/  LOP3.LUT R0, R0, 0x1f, RZ, 0xc0, !PT ;  /* 0x0000001f00007812 */ /* 0x000fe200078ec0ff */
[----:B------:R-:W-:Y:S02]  /*04d0*/  @P1 IMAD.MOV.U32 R5, RZ, RZ, R10 ;  /* 0x000000ffff051224 */ /* 0x000fe400078e000a */
[----:B------:R-:W-:Y:S01]  /*04e0*/  @P0 IMAD.MOV.U32 R5, RZ, RZ, R12 ;  /* 0x000000ffff050224 */ /* 0x000fe200078e000c */
[----:B------:R-:W-:Y:S01]  /*04f0*/  ISETP.EQ.AND P0, PT, R6, 0x8, PT ;  /* 0x000000080600780c */ /* 0x000fe20003f02270 */
[----:B------:R-:W-:Y:S01]  /*0500*/  @P3 IMAD.MOV.U32 R5, RZ, RZ, R13 ;  /* 0x000000ffff053224 */ /* 0x000fe200078e000d */
[----:B------:R-:W-:Y:S01]  /*0510*/  @P5 MOV R5, R14 ;  /* 0x0000000e00055202 */ /* 0x000fe20000000f00 */
[----:B------:R-:W-:Y:S01]  /*0520*/  @P4 IMAD.MOV.U32 R5, RZ, RZ, R15 ;  /* 0x000000ffff054224 */ /* 0x000fe200078e000f */
[----:B------:R-:W-:-:S09]  /*0530*/  SHF.L.W.U32.HI R3, R4, R0, R3 ;  /* 0x0000000004037219 */ /* 0x000fd20000010e03 */
[----:B------:R-:W-:-:S05]  /*0540*/  @P0 IMAD.MOV.U32 R5, RZ, RZ, R9 ;  /* 0x000000ffff050224 */ /* 0x000fca00078e0009 */
[----:B------:R-:W-:-:S07]  /*0550*/  SHF.L.W.U32.HI R4, R5, R0, R4 ;  /* 0x0000000005047219 */ /* 0x000fce0000010e04 */
.L_x_2:
[C-C-:B------:R-:W-:Y:S01]  /*0560*/  SHF.L.W.U32.HI R8, R4.reuse, 0x2, R3.reuse ;  /* 0x0000000204087819 */ /* 0x140fe20000010e03 */
[----:B------:R-:W-:Y:S01]  /*0570*/  IMAD.SHL.U32 R4, R4, 0x4, RZ ;  /* 0x0000000404047824 */ /* 0x000fe200078e00ff */
[----:B------:R-:W-:Y:S01]  /*0580*/  UMOV UR4, 0x54442d19 ;  /* 0x54442d1900047882 */ /* 0x000fe20000000000 */
[----:B------:R-:W-:Y:S01]  /*0590*/  UMOV UR5, 0x3bf921fb ;  /* 0x3bf921fb00057882 */ /* 0x000fe20000000000 */
[----:B------:R-:W-:Y:S02]  /*05a0*/  SHF.R.S32.HI R5, RZ, 0x1f, R8 ;  /* 0x0000001fff057819 */ /* 0x000fe40000011408 */
[----:B------:R-:W-:Y:S02]  /*05b0*/  SHF.R.U32.HI R3, RZ, 0x1e, R3 ;  /* 0x0000001eff037819 */ /* 0x000fe40000011603 */
[C---:B------:R-:W-:Y:S02]  /*05c0*/  LOP3.LUT R6, R5.reuse, R4, RZ, 0x3c, !PT ;  /* 0x0000000405067212 */ /* 0x040fe400078e3cff */
[----:B------:R-:W-:-:S02]  /*05d0*/  LOP3.LUT R7, R5, R8, RZ, 0x3c, !PT ;  /* 0x0000000805077212 */ /* 0x000fc400078e3cff */
[----:B------:R-:W-:Y:S02]  /*05e0*/  ISETP.GE.AND P0, PT, R2, RZ, PT ;  /* 0x000000ff0200720c */ /* 0x000fe40003f06270 */
[----:B------:R-:W0:Y:S01]  /*05f0*/  I2F.F64.S64 R4, R6 ;  /* 0x0000000600047312 */ /* 0x000e220000301c00 */
[C---:B------:R-:W-:Y:S02]  /*0600*/  LOP3.LUT R2, R8.reuse, R2, RZ, 0x3c, !PT ;  /* 0x0000000208027212 */ /* 0x040fe400078e3cff */
[----:B------:R-:W-:Y:S02]  /*0610*/  LEA.HI R8, R8, R3, RZ, 0x1 ;  /* 0x0000000308087211 */ /* 0x000fe400078f08ff */
[----:B------:R-:W-:-:S03]  /*0620*/  ISETP.GE.AND P1, PT, R2, RZ, PT ;  /* 0x000000ff0200720c */ /* 0x000fc60003f26270 */
[----:B------:R-:W-:-:S05]  /*0630*/  IMAD.MOV R0, RZ, RZ, -R8 ;  /* 0x000000ffff007224 */ /* 0x000fca00078e0a08 */
[----:B------:R-:W-:Y:S01]  /*0640*/  @!P0 MOV R8, R0 ;  /* 0x0000000000088202 */ /* 0x000fe20000000f00 */
[----:B0-----:R-:W-:-:S10]  /*0650*/  DMUL R4, R4, UR4 ;  /* 0x0000000404047c28 */ /* 0x001fd40008000000 */
[----:B------:R-:W0:Y:S02]  /*0660*/  F2F.F32.F64 R4, R4 ;  /* 0x0000000400047310 */ /* 0x000e240000301000 */
[----:B0-----:R-:W-:-:S07]  /*0670*/  FSEL R0, -R4, R4, !P1 ;  /* 0x0000000404007208 */ /* 0x001fce0004800100 */
.L_x_0:
[----:B------:R-:W-:Y:S02]  /*0680*/  IMAD.MOV.U32 R6, RZ, RZ, 0x37cbac00 ;  /* 0x37cbac00ff067424 */ /* 0x000fe400078e00ff */
[----:B------:R-:W-:Y:S01]  /*0690*/  FMUL R7, R0, R0 ;  /* 0x0000000000077220 */ /* 0x000fe20000400000 */
[----:B------:R-:W-:Y:S01]  /*06a0*/  IMAD.MOV.U32 R10, RZ, RZ, 0x394d4153 ;  /* 0x394d4153ff0a7424 */ /* 0x000fe200078e00ff */
[----:B------:R-:W0:Y:S01]  /*06b0*/  LDC.64 R2, c[0x0][0x388] ;  /* 0x0000e200ff027b82 */ /* 0x000e220000000a00 */
[C---:B------:R-:W-:Y:S01]  /*06c0*/  LOP3.LUT R11, R8.reuse, 0x1, RZ, 0xc0, !PT ;  /* 0x00000001080b7812 */ /* 0x040fe200078ec0ff */
[C---:B------:R-:W-:Y:S01]  /*06d0*/  FFMA R6, R7.reuse, R6, -0.0013887860113754868507 ;  /* 0xbab607ed07067423 */ /* 0x040fe20000000006 */
[C---:B------:R-:W-:Y:S01]  /*06e0*/  FFMA R10, R7.reuse, -R10, 0.0083327032625675201416 ;  /* 0x3c0885e4070a7423 */ /* 0x040fe2000000080a */
[----:B------:R-:W-:Y:S01]  /*06f0*/  FFMA R9, R7, R0, RZ ;  /* 0x0000000007097223 */ /* 0x000fe200000000ff */
[----:B------:R-:W-:Y:S01]  /*0700*/  ISETP.NE.U32.AND P0, PT, R11, 0x1, PT ;  /* 0x000000010b00780c */ /* 0x000fe20003f05070 */
[C---:B------:R-:W-:Y:S01]  /*0710*/  FFMA R6, R7.reuse, R6, 0.041666727513074874878 ;  /* 0x3d2aaabb07067423 */ /* 0x040fe20000000006 */
[C---:B------:R-:W-:Y:S01]  /*0720*/  FFMA R10, R7.reuse, R10, -0.16666662693023681641 ;  /* 0xbe2aaaa8070a7423 */ /* 0x040fe2000000000a */
[----:B------:R-:W1:Y:S01]  /*0730*/  LDC.64 R4, c[0x0][0x390] ;  /* 0x0000e400ff047b82 */ /* 0x000e620000000a00 */
[C---:B------:R-:W-:Y:S01]  /*0740*/  LOP3.LUT P1, RZ, R8.reuse, 0x2, RZ, 0xc0, !PT ;  /* 0x0000000208ff7812 */ /* 0x040fe2000782c0ff */
[----:B------:R-:W-:Y:S01]  /*0750*/  FFMA R6, R7, R6, -0.4999999701976776123 ;  /* 0xbeffffff07067423 */ /* 0x000fe20000000006 */
[----:B------:R-:W-:Y:S01]  /*0760*/  FFMA R9, R9, R10, R0 ;  /* 0x0000000a09097223 */ /* 0x000fe20000000000 */
[----:B------:R-:W-:-:S02]  /*0770*/  VIADD R0, R8, 0x1 ;  /* 0x0000000108007836 */ /* 0x000fc40000000000 */
[----:B------:R-:W-:-:S03]  /*0780*/  FFMA R6, R7, R6, 1 ;  /* 0x3f80000007067423 */ /* 0x000fc60000000006 */
[----:B------:R-:W-:Y:S02]  /*0790*/  LOP3.LUT P2, RZ, R0, 0x2, RZ, 0xc0, !PT ;  /* 0x0000000200ff7812 */ /* 0x000fe4000784c0ff */
[----:B------:R-:W-:Y:S02]  /*07a0*/  FSEL R0, R6, R9, !P0 ;  /* 0x0000000906007208 */ /* 0x000fe40004000000 */
[----:B------:R-:W-:Y:S02]  /*07b0*/  FSEL R6, R9, R6, !P0 ;  /* 0x0000000609067208 */ /* 0x000fe40004000000 */
[----:B------:R-:W-:Y:S02]  /*07c0*/  FSEL R7, R0, -R0, !P1 ;  /* 0x8000000000077208 */ /* 0x000fe40004800000 */
[----:B------:R-:W-:-:S03]  /*07d0*/  FSEL R9, R6, -R6, !P2 ;  /* 0x8000000606097208 */ /* 0x000fc60005000000 */
[----:B0-----:R-:W-:Y:S04]  /*07e0*/  STG.E desc[UR6][R2.64], R7 ;  /* 0x0000000702007986 */ /* 0x001fe8000c101906 */
[----:B-1----:R-:W-:Y:S01]  /*07f0*/  STG.E desc[UR6][R4.64], R9 ;  /* 0x0000000904007986 */ /* 0x002fe2000c101906 */
[----:B------:R-:W-:Y:S05]  /*0800*/  EXIT ;  /* 0x000000000000794d */ /* 0x000fea0003800000 */
.L_x_3:
[----:B------:R-:W-:-:S00]  /*0810*/  BRA `(.L_x_3) ;  /* 0xfffffffc00fc7947 */ /* 0x000fc0000383ffff */
[----:B------:R-:W-:-:S00]  /*0820*/  NOP ;  /* 0x0000000000007918 */ /* 0x000fc00000000000 */
        /* <DEDUP_REMOVED lines=13> */
.L_x_4:


//--------------------- .nv.global.init           --------------------------
	.section	.nv.global.init,"aw",@progbits
	.align	4
.nv.global.init:
	.type		__cudart_i2opi_f,@object
	.size		__cudart_i2opi_f,(.L_0 - __cudart_i2opi_f)
__cudart_i2opi_f:
        /*0000*/ 	.byte	0x41, 0x90, 0x43, 0x3c, 0x99, 0x95, 0x62, 0xdb, 0xc0, 0xdd, 0x34, 0xf5, 0xd1, 0x57, 0x27, 0xfc
        /*0010*/ 	.byte	0x29, 0x15, 0x44, 0x4e, 0x6e, 0x83, 0xf9, 0xa2
.L_0:


//--------------------- .nv.shared.reserved.0     --------------------------
	.section	.nv.shared.reserved.0,"aw",@nobits
	.weak		__nv_reservedSMEM_offset_0_alias
	.size		__nv_reservedSMEM_offset_0_alias, 0, 64
	.other		__nv_reservedSMEM_offset_0_alias,@"STO_CUDA_RESERVED_SHARED STV_DEFAULT"
__nv_reservedSMEM_offset_0_alias:
	.zero		0
	.zero		64


//--------------------- .nv.constant0._Z4testfPfS_ --------------------------
	.section	.nv.constant0._Z4testfPfS_,"a",@progbits
	.sectionflags	@""
	.align	4
.nv.constant0._Z4testfPfS_:
	.zero		920


//--------------------- SYMBOLS --------------------------

	.type		.nv.reservedSmem.offset0,@object
	.size		.nv.reservedSmem.offset0,0x4
